//
// Generated by NVIDIA NVVM Compiler
//
// Compiler Build ID: CL-36424714
// Cuda compilation tools, release 13.0, V13.0.88
// Based on NVVM 20.0.0
//

.version 9.0
.target sm_100
.address_size 64

	// .globl	_Z13sum_reductionPdS_j
// _ZZ13sum_reductionPdS_jE11partial_sum has been demoted

.visible .entry _Z13sum_reductionPdS_j(
	.param .u64 .ptr .align 1 _Z13sum_reductionPdS_j_param_0,
	.param .u64 .ptr .align 1 _Z13sum_reductionPdS_j_param_1,
	.param .u32 _Z13sum_reductionPdS_j_param_2
)
{
	.reg .pred 	%p<16>;
	.reg .b32 	%r<9>;
	.reg .b64 	%rd<10>;
	.reg .b64 	%fd<30>;
	// demoted variable
	.shared .align 8 .b8 _ZZ13sum_reductionPdS_jE11partial_sum[16384];
	ld.param.u64 	%rd1, [_Z13sum_reductionPdS_j_param_0];
	ld.param.u64 	%rd2, [_Z13sum_reductionPdS_j_param_1];
	ld.param.u32 	%r6, [_Z13sum_reductionPdS_j_param_2];
	mov.u32 	%r1, %tid.x;
	mov.u32 	%r2, %ctaid.x;
	mov.u32 	%r3, %ntid.x;
	mad.lo.s32 	%r4, %r2, %r3, %r1;
	setp.ge.u32 	%p1, %r4, %r6;
	shl.b32 	%r7, %r1, 3;
	mov.u32 	%r8, _ZZ13sum_reductionPdS_jE11partial_sum;
	add.s32 	%r5, %r8, %r7;
	@%p1 bra 	$L__BB0_2;
	cvta.to.global.u64 	%rd4, %rd1;
	mul.wide.s32 	%rd5, %r4, 8;
	add.s64 	%rd6, %rd4, %rd5;
	ld.global.f64 	%fd1, [%rd6];
	st.shared.f64 	[%r5], %fd1;
	bra.uni 	$L__BB0_3;
$L__BB0_2:
	mov.b64 	%rd3, 0;
	st.shared.u64 	[%r5], %rd3;
$L__BB0_3:
	bar.sync 	0;
	setp.lt.u32 	%p2, %r3, 512;
	@%p2 bra 	$L__BB0_7;
	setp.gt.u32 	%p5, %r1, 255;
	@%p5 bra 	$L__BB0_6;
	ld.shared.f64 	%fd2, [%r5+2048];
	ld.shared.f64 	%fd3, [%r5];
	add.f64 	%fd4, %fd2, %fd3;
	st.shared.f64 	[%r5], %fd4;
$L__BB0_6:
	bar.sync 	0;
	bra.uni 	$L__BB0_8;
$L__BB0_7:
	setp.lt.u32 	%p3, %r3, 256;
	@%p3 bra 	$L__BB0_11;
$L__BB0_8:
	setp.gt.u32 	%p6, %r1, 127;
	@%p6 bra 	$L__BB0_10;
	ld.shared.f64 	%fd5, [%r5+1024];
	ld.shared.f64 	%fd6, [%r5];
	add.f64 	%fd7, %fd5, %fd6;
	st.shared.f64 	[%r5], %fd7;
$L__BB0_10:
	bar.sync 	0;
	bra.uni 	$L__BB0_12;
$L__BB0_11:
	setp.lt.u32 	%p4, %r3, 128;
	@%p4 bra 	$L__BB0_15;
$L__BB0_12:
	setp.gt.u32 	%p7, %r1, 63;
	@%p7 bra 	$L__BB0_14;
	ld.shared.f64 	%fd8, [%r5+512];
	ld.shared.f64 	%fd9, [%r5];
	add.f64 	%fd10, %fd8, %fd9;
	st.shared.f64 	[%r5], %fd10;
$L__BB0_14:
	bar.sync 	0;
$L__BB0_15:
	setp.gt.u32 	%p8, %r1, 31;
	@%p8 bra 	$L__BB0_30;
	setp.lt.u32 	%p9, %r3, 64;
	@%p9 bra 	$L__BB0_18;
	ld.volatile.shared.f64 	%fd11, [%r5+256];
	ld.volatile.shared.f64 	%fd12, [%r5];
	add.f64 	%fd13, %fd11, %fd12;
	st.volatile.shared.f64 	[%r5], %fd13;
	bra.uni 	$L__BB0_19;
$L__BB0_18:
	setp.lt.u32 	%p10, %r3, 32;
	@%p10 bra 	$L__BB0_20;
$L__BB0_19:
	ld.volatile.shared.f64 	%fd14, [%r5+128];
	ld.volatile.shared.f64 	%fd15, [%r5];
	add.f64 	%fd16, %fd14, %fd15;
	st.volatile.shared.f64 	[%r5], %fd16;
	bra.uni 	$L__BB0_21;
$L__BB0_20:
	setp.lt.u32 	%p11, %r3, 16;
	@%p11 bra 	$L__BB0_22;
$L__BB0_21:
	ld.volatile.shared.f64 	%fd17, [%r5+64];
	ld.volatile.shared.f64 	%fd18, [%r5];
	add.f64 	%fd19, %fd17, %fd18;
	st.volatile.shared.f64 	[%r5], %fd19;
	bra.uni 	$L__BB0_23;
$L__BB0_22:
	setp.lt.u32 	%p12, %r3, 8;
	@%p12 bra 	$L__BB0_24;
$L__BB0_23:
	ld.volatile.shared.f64 	%fd20, [%r5+32];
	ld.volatile.shared.f64 	%fd21, [%r5];
	add.f64 	%fd22, %fd20, %fd21;
	st.volatile.shared.f64 	[%r5], %fd22;
	bra.uni 	$L__BB0_25;
$L__BB0_24:
	setp.lt.u32 	%p13, %r3, 4;
	@%p13 bra 	$L__BB0_26;
$L__BB0_25:
	ld.volatile.shared.f64 	%fd23, [%r5+16];
	ld.volatile.shared.f64 	%fd24, [%r5];
	add.f64 	%fd25, %fd23, %fd24;
	st.volatile.shared.f64 	[%r5], %fd25;
	bra.uni 	$L__BB0_27;
$L__BB0_26:
	setp.lt.u32 	%p14, %r3, 2;
	@%p14 bra 	$L__BB0_28;
$L__BB0_27:
	ld.volatile.shared.f64 	%fd26, [%r5+8];
	ld.volatile.shared.f64 	%fd27, [%r5];
	add.f64 	%fd28, %fd26, %fd27;
	st.volatile.shared.f64 	[%r5], %fd28;
$L__BB0_28:
	setp.ne.s32 	%p15, %r1, 0;
	@%p15 bra 	$L__BB0_30;
	ld.shared.f64 	%fd29, [_ZZ13sum_reductionPdS_jE11partial_sum];
	cvta.to.global.u64 	%rd7, %rd2;
	mul.wide.u32 	%rd8, %r2, 8;
	add.s64 	%rd9, %rd7, %rd8;
	st.global.f64 	[%rd9], %fd29;
$L__BB0_30:
	ret;

}


// ===== COMPILED SASS (sm_100) =====

	.target	sm_100

	.elftype	@"ET_EXEC"


//--------------------- .note.nv.tkinfo           --------------------------
	.section	.note.nv.tkinfo,"",@"SHT_NOTE"
	.sectionflags	@"SHF_NOTE_NV_TKINFO"
	.tkinfo
        /*0018*/ 	.word	0x00000002
        /*0030*/ 	.string	""
        /*0030*/ 	.string	"ptxas"
        /*0030*/ 	.string	"Cuda compilation tools, release 13.0, V13.0.88"
        /*0030*/ 	.string	"Build cuda_13.0.r13.0/compiler.36424714_0"
        /*0030*/ 	.string	"-arch sm_100 -m 64 "



//--------------------- .note.nv.cuinfo           --------------------------
	.section	.note.nv.cuinfo,"",@"SHT_NOTE"
	.sectionflags	@"SHF_NOTE_NV_CUINFO"
        /*0018*/ 	.short	0x0002
        /*001a*/ 	.short	0x0064
        /*001c*/ 	.short	0x0082
	.zero		2


//--------------------- .nv.info                  --------------------------
	.section	.nv.info,"",@"SHT_CUDA_INFO"
	.align	4


	//----- nvinfo : EIATTR_REGCOUNT
	.align		4
        /*0000*/ 	.byte	0x04, 0x2f
        /*0002*/ 	.short	(.L_1 - .L_0)
	.align		4
.L_0:
        /*0004*/ 	.word	index@(_Z13sum_reductionPdS_j)
        /*0008*/ 	.word	0x0000000c


	//----- nvinfo : EIATTR_FRAME_SIZE
	.align		4
.L_1:
        /*000c*/ 	.byte	0x04, 0x11
        /*000e*/ 	.short	(.L_3 - .L_2)
	.align		4
.L_2:
        /*0010*/ 	.word	index@(_Z13sum_reductionPdS_j)
        /*0014*/ 	.word	0x00000000


	//----- nvinfo : EIATTR_MIN_STACK_SIZE
	.align		4
.L_3:
        /*0018*/ 	.byte	0x04, 0x12
        /*001a*/ 	.short	(.L_5 - .L_4)
	.align		4
.L_4:
        /*001c*/ 	.word	index@(_Z13sum_reductionPdS_j)
        /*0020*/ 	.word	0x00000000
.L_5:


//--------------------- .nv.compat                --------------------------
	.section	.nv.compat,"",@"SHT_CUDA_COMPAT_INFO"
	.align	4
        /*0000*/ 	.byte	0x02, 0x09, 0x00, 0x00, 0x02, 0x02, 0x01, 0x00, 0x02, 0x05, 0x05, 0x00, 0x03, 0x07, 0x01, 0x01
        /*0010*/ 	.byte	0x02, 0x03, 0x00, 0x00, 0x02, 0x06, 0x01, 0x00, 0x04, 0x0b, 0x08, 0x00, 0x01, 0x00, 0x00, 0x00
        /*0020*/ 	.byte	0x00, 0x00, 0x00, 0x00


//--------------------- .nv.info._Z13sum_reductionPdS_j --------------------------
	.section	.nv.info._Z13sum_reductionPdS_j,"",@"SHT_CUDA_INFO"
	.sectionflags	@""
	.align	4


	//----- nvinfo : EIATTR_CUDA_API_VERSION
	.align		4
        /*0000*/ 	.byte	0x04, 0x37
        /*0002*/ 	.short	(.L_7 - .L_6)
.L_6:
        /*0004*/ 	.word	0x00000082


	//----- nvinfo : EIATTR_KPARAM_INFO
	.align		4
.L_7:
        /*0008*/ 	.byte	0x04, 0x17
        /*000a*/ 	.short	(.L_9 - .L_8)
.L_8:
        /*000c*/ 	.word	0x00000000
        /*0010*/ 	.short	0x0002
        /*0012*/ 	.short	0x0010
        /*0014*/ 	.byte	0x00, 0xf0, 0x11, 0x00


	//----- nvinfo : EIATTR_KPARAM_INFO
	.align		4
.L_9:
        /*0018*/ 	.byte	0x04, 0x17
        /*001a*/ 	.short	(.L_11 - .L_10)
.L_10:
        /*001c*/ 	.word	0x00000000
        /*0020*/ 	.short	0x0001
        /*0022*/ 	.short	0x0008
        /*0024*/ 	.byte	0x00, 0xf5, 0x21, 0x00


	//----- nvinfo : EIATTR_KPARAM_INFO
	.align		4
.L_11:
        /*0028*/ 	.byte	0x04, 0x17
        /*002a*/ 	.short	(.L_13 - .L_12)
.L_12:
        /*002c*/ 	.word	0x00000000
        /*0030*/ 	.short	0x0000
        /*0032*/ 	.short	0x0000
        /*0034*/ 	.byte	0x00, 0xf5, 0x21, 0x00


	//----- nvinfo : EIATTR_SPARSE_MMA_MASK
	.align		4
.L_13:
        /*0038*/ 	.byte	0x03, 0x50
        /*003a*/ 	.short	0x0000


	//----- nvinfo : EIATTR_MAXREG_COUNT
	.align		4
        /*003c*/ 	.byte	0x03, 0x1b
        /*003e*/ 	.short	0x00ff


	//----- nvinfo : EIATTR_NUM_BARRIERS
	.align		4
        /*0040*/ 	.byte	0x02, 0x4c
        /*0042*/ 	.byte	0x01
	.zero		1


	//----- nvinfo : EIATTR_MERCURY_ISA_VERSION
	.align		4
        /*0044*/ 	.byte	0x03, 0x5f
        /*0046*/ 	.short	0x0101


	//----- nvinfo : EIATTR_VRC_CTA_INIT_COUNT
	.align		4
        /*0048*/ 	.byte	0x02, 0x4a
	.zero		1
	.zero		1


	//----- nvinfo : EIATTR_EXIT_INSTR_OFFSETS
	.align		4
        /*004c*/ 	.byte	0x04, 0x1c
        /*004e*/ 	.short	(.L_15 - .L_14)


	//   ....[0]....
.L_14:
        /*0050*/ 	.word	0x000002d0


	//   ....[1]....
        /*0054*/ 	.word	0x00000570


	//   ....[2]....
        /*0058*/ 	.word	0x000005c0


	//----- nvinfo : EIATTR_CBANK_PARAM_SIZE
	.align		4
.L_15:
        /*005c*/ 	.byte	0x03, 0x19
        /*005e*/ 	.short	0x0014


	//----- nvinfo : EIATTR_PARAM_CBANK
	.align		4
        /*0060*/ 	.byte	0x04, 0x0a
        /*0062*/ 	.short	(.L_17 - .L_16)
	.align		4
.L_16:
        /*0064*/ 	.word	index@(.nv.constant0._Z13sum_reductionPdS_j)
        /*0068*/ 	.short	0x0380
        /*006a*/ 	.short	0x0014


	//----- nvinfo : EIATTR_SW_WAR
	.align		4
.L_17:
        /*006c*/ 	.byte	0x04, 0x36
        /*006e*/ 	.short	(.L_19 - .L_18)
.L_18:
        /*0070*/ 	.word	0x00000008
.L_19:


//--------------------- .nv.callgraph             --------------------------
	.section	.nv.callgraph,"",@"SHT_CUDA_CALLGRAPH"
	.align	4
	.sectionentsize	8
	.align		4
        /*0000*/ 	.word	0x00000000
	.align		4
        /*0004*/ 	.word	0xffffffff
	.align		4
        /*0008*/ 	.word	0x00000000
	.align		4
        /*000c*/ 	.word	0xfffffffe
	.align		4
        /*0010*/ 	.word	0x00000000
	.align		4
        /*0014*/ 	.word	0xfffffffd
	.align		4
        /*0018*/ 	.word	0x00000000
	.align		4
        /*001c*/ 	.word	0xfffffffc


//--------------------- .text._Z13sum_reductionPdS_j --------------------------
	.section	.text._Z13sum_reductionPdS_j,"ax",@progbits
	.align	128
        .global         _Z13sum_reductionPdS_j
        .type           _Z13sum_reductionPdS_j,@function
        .size           _Z13sum_reductionPdS_j,(.L_x_16 - _Z13sum_reductionPdS_j)
        .other          _Z13sum_reductionPdS_j,@"STO_CUDA_ENTRY STV_DEFAULT"
_Z13sum_reductionPdS_j:
.text._Z13sum_reductionPdS_j:
[----:B------:R-:W-:Y:S01]  /*0000*/  LDC R1, c[0x0][0x37c] ;  /* 0x0000df00ff017b82 */ /* 0x000fe20000000800 */
[----:B------:R-:W0:Y:S07]  /*0010*/  S2R R0, SR_TID.X ;  /* 0x0000000000007919 */ /* 0x000e2e0000002100 */
[----:B------:R-:W0:Y:S01]  /*0020*/  LDC R2, c[0x0][0x360] ;  /* 0x0000d800ff027b82 */ /* 0x000e220000000800 */
[----:B------:R-:W1:Y:S01]  /*0030*/  LDCU UR4, c[0x0][0x390] ;  /* 0x00007200ff0477ac */ /* 0x000e620008000800 */
[----:B------:R-:W0:Y:S01]  /*0040*/  S2R R3, SR_CTAID.X ;  /* 0x0000000000037919 */ /* 0x000e220000002500 */
[----:B------:R-:W2:Y:S01]  /*0050*/  LDCU.64 UR6, c[0x0][0x358] ;  /* 0x00006b00ff0677ac */ /* 0x000ea20008000a00 */
[----:B0-----:R-:W-:-:S05]  /*0060*/  IMAD R5, R3, R2, R0 ;  /* 0x0000000203057224 */ /* 0x001fca00078e0200 */
[----:B-1----:R-:W-:-:S13]  /*0070*/  ISETP.GE.U32.AND P0, PT, R5, UR4, PT ;  /* 0x0000000405007c0c */ /* 0x002fda000bf06070 */
[----:B------:R-:W0:Y:S02]  /*0080*/  @!P0 LDC.64 R6, c[0x0][0x380] ;  /* 0x0000e000ff068b82 */ /* 0x000e240000000a00 */
[----:B0-----:R-:W-:-:S06]  /*0090*/  @!P0 IMAD.WIDE R6, R5, 0x8, R6 ;  /* 0x0000000805068825 */ /* 0x001fcc00078e0206 */
[----:B--2---:R-:W2:Y:S01]  /*00a0*/  @!P0 LDG.E.64 R6, desc[UR6][R6.64] ;  /* 0x0000000606068981 */ /* 0x004ea2000c1e1b00 */
[----:B------:R-:W0:Y:S01]  /*00b0*/  S2UR UR5, SR_CgaCtaId ;  /* 0x00000000000579c3 */ /* 0x000e220000008800 */
[----:B------:R-:W-:Y:S02]  /*00c0*/  UMOV UR4, 0x400 ;  /* 0x0000040000047882 */ /* 0x000fe40000000000 */
[----:B0-----:R-:W-:-:S06]  /*00d0*/  ULEA UR4, UR5, UR4, 0x18 ;  /* 0x0000000405047291 */ /* 0x001fcc000f8ec0ff */
[----:B------:R-:W-:-:S05]  /*00e0*/  LEA R4, R0, UR4, 0x3 ;  /* 0x0000000400047c11 */ /* 0x000fca000f8e18ff */
[----:B--2---:R0:W-:Y:S04]  /*00f0*/  @!P0 STS.64 [R4], R6 ;  /* 0x0000000604008388 */ /* 0x0041e80000000a00 */
[----:B------:R0:W-:Y:S01]  /*0100*/  @P0 STS.64 [R4], RZ ;  /* 0x000000ff04000388 */ /* 0x0001e20000000a00 */
[----:B------:R-:W-:Y:S01]  /*0110*/  BAR.SYNC.DEFER_BLOCKING 0x0 ;  /* 0x0000000000007b1d */ /* 0x000fe20000010000 */
[----:B------:R-:W-:-:S13]  /*0120*/  ISETP.GE.U32.AND P0, PT, R2, 0x200, PT ;  /* 0x000002000200780c */ /* 0x000fda0003f06070 */
[----:B0-----:R-:W-:Y:S05]  /*0130*/  @!P0 BRA `(.L_x_0) ;  /* 0x00000000001c8947 */ /* 0x001fea0003800000 */
[----:B------:R-:W-:-:S13]  /*0140*/  ISETP.GT.U32.AND P0, PT, R0, 0xff, PT ;  /* 0x000000ff0000780c */ /* 0x000fda0003f04070 */
[----:B------:R-:W-:Y:S04]  /*0150*/  @!P0 LDS.64 R6, [R4+0x800] ;  /* 0x0008000004068984 */ /* 0x000fe80000000a00 */
[----:B------:R-:W0:Y:S02]  /*0160*/  @!P0 LDS.64 R8, [R4] ;  /* 0x0000000004088984 */ /* 0x000e240000000a00 */
[----:B0-----:R-:W-:-:S07]  /*0170*/  @!P0 DADD R6, R6, R8 ;  /* 0x0000000006068229 */ /* 0x001fce0000000008 */
[----:B------:R0:W-:Y:S01]  /*0180*/  @!P0 STS.64 [R4], R6 ;  /* 0x0000000604008388 */ /* 0x0001e20000000a00 */
[----:B------:R-:W-:Y:S06]  /*0190*/  BAR.SYNC.DEFER_BLOCKING 0x0 ;  /* 0x0000000000007b1d */ /* 0x000fec0000010000 */
[----:B------:R-:W-:Y:S05]  /*01a0*/  BRA `(.L_x_1) ;  /* 0x0000000000087947 */ /* 0x000fea0003800000 */
.L_x_0:
[----:B------:R-:W-:-:S13]  /*01b0*/  ISETP.GE.U32.AND P0, PT, R2, 0x100, PT ;  /* 0x000001000200780c */ /* 0x000fda0003f06070 */
[----:B------:R-:W-:Y:S05]  /*01c0*/  @!P0 BRA `(.L_x_2) ;  /* 0x00000000001c8947 */ /* 0x000fea0003800000 */
.L_x_1:
[----:B------:R-:W-:-:S13]  /*01d0*/  ISETP.GT.U32.AND P0, PT, R0, 0x7f, PT ;  /* 0x0000007f0000780c */ /* 0x000fda0003f04070 */
[----:B0-----:R-:W-:Y:S04]  /*01e0*/  @!P0 LDS.64 R6, [R4+0x400] ;  /* 0x0004000004068984 */ /* 0x001fe80000000a00 */
[----:B------:R-:W0:Y:S02]  /*01f0*/  @!P0 LDS.64 R8, [R4] ;  /* 0x0000000004088984 */ /* 0x000e240000000a00 */
[----:B0-----:R-:W-:-:S07]  /*0200*/  @!P0 DADD R6, R6, R8 ;  /* 0x0000000006068229 */ /* 0x001fce0000000008 */
[----:B------:R0:W-:Y:S01]  /*0210*/  @!P0 STS.64 [R4], R6 ;  /* 0x0000000604008388 */ /* 0x0001e20000000a00 */
[----:B------:R-:W-:Y:S06]  /*0220*/  BAR.SYNC.DEFER_BLOCKING 0x0 ;  /* 0x0000000000007b1d */ /* 0x000fec0000010000 */
[----:B------:R-:W-:Y:S05]  /*0230*/  BRA `(.L_x_3) ;  /* 0x0000000000087947 */ /* 0x000fea0003800000 */
.L_x_2:
[----:B------:R-:W-:-:S13]  /*0240*/  ISETP.GE.U32.AND P0, PT, R2, 0x80, PT ;  /* 0x000000800200780c */ /* 0x000fda0003f06070 */
[----:B------:R-:W-:Y:S05]  /*0250*/  @!P0 BRA `(.L_x_4) ;  /* 0x0000000000188947 */ /* 0x000fea0003800000 */
.L_x_3:
[----:B------:R-:W-:-:S13]  /*0260*/  ISETP.GT.U32.AND P0, PT, R0, 0x3f, PT ;  /* 0x0000003f0000780c */ /* 0x000fda0003f04070 */
[----:B0-----:R-:W-:Y:S04]  /*0270*/  @!P0 LDS.64 R6, [R4+0x200] ;  /* 0x0002000004068984 */ /* 0x001fe80000000a00 */
[----:B------:R-:W0:Y:S02]  /*0280*/  @!P0 LDS.64 R8, [R4] ;  /* 0x0000000004088984 */ /* 0x000e240000000a00 */
[----:B0-----:R-:W-:-:S07]  /*0290*/  @!P0 DADD R6, R6, R8 ;  /* 0x0000000006068229 */ /* 0x001fce0000000008 */
[----:B------:R0:W-:Y:S01]  /*02a0*/  @!P0 STS.64 [R4], R6 ;  /* 0x0000000604008388 */ /* 0x0001e20000000a00 */
[----:B------:R-:W-:Y:S06]  /*02b0*/  BAR.SYNC.DEFER_BLOCKING 0x0 ;  /* 0x0000000000007b1d */ /* 0x000fec0000010000 */
.L_x_4:
[----:B------:R-:W-:-:S13]  /*02c0*/  ISETP.GT.U32.AND P0, PT, R0, 0x1f, PT ;  /* 0x0000001f0000780c */ /* 0x000fda0003f04070 */
[----:B------:R-:W-:Y:S05]  /*02d0*/  @P0 EXIT ;  /* 0x000000000000094d */ /* 0x000fea0003800000 */
[----:B------:R-:W-:-:S13]  /*02e0*/  ISETP.GE.U32.AND P0, PT, R2, 0x40, PT ;  /* 0x000000400200780c */ /* 0x000fda0003f06070 */
[----:B0-----:R-:W-:Y:S04]  /*02f0*/  @P0 LDS.64 R6, [R4+0x100] ;  /* 0x0001000004060984 */ /* 0x001fe80000000a00 */
[----:B------:R-:W0:Y:S02]  /*0300*/  @P0 LDS.64 R8, [R4] ;  /* 0x0000000004080984 */ /* 0x000e240000000a00 */
[----:B0-----:R-:W-:-:S07]  /*0310*/  @P0 DADD R6, R6, R8 ;  /* 0x0000000006060229 */ /* 0x001fce0000000008 */
[----:B------:R0:W-:Y:S01]  /*0320*/  @P0 STS.64 [R4], R6 ;  /* 0x0000000604000388 */ /* 0x0001e20000000a00 */
[----:B------:R-:W-:Y:S05]  /*0330*/  @P0 BRA `(.L_x_5) ;  /* 0x0000000000080947 */ /* 0x000fea0003800000 */
[----:B------:R-:W-:-:S13]  /*0340*/  ISETP.GE.U32.AND P0, PT, R2, 0x20, PT ;  /* 0x000000200200780c */ /* 0x000fda0003f06070 */
[----:B------:R-:W-:Y:S05]  /*0350*/  @!P0 BRA `(.L_x_6) ;  /* 0x0000000000148947 */ /* 0x000fea0003800000 */
.L_x_5:
[----:B0-----:R-:W-:Y:S04]  /*0360*/  LDS.64 R6, [R4+0x80] ;  /* 0x0000800004067984 */ /* 0x001fe80000000a00 */
[----:B------:R-:W0:Y:S02]  /*0370*/  LDS.64 R8, [R4] ;  /* 0x0000000004087984 */ /* 0x000e240000000a00 */
[----:B0-----:R-:W-:-:S07]  /*0380*/  DADD R6, R6, R8 ;  /* 0x0000000006067229 */ /* 0x001fce0000000008 */
[----:B------:R1:W-:Y:S01]  /*0390*/  STS.64 [R4], R6 ;  /* 0x0000000604007388 */ /* 0x0003e20000000a00 */
[----:B------:R-:W-:Y:S05]  /*03a0*/  BRA `(.L_x_7) ;  /* 0x0000000000087947 */ /* 0x000fea0003800000 */
.L_x_6:
[----:B------:R-:W-:-:S13]  /*03b0*/  ISETP.GE.U32.AND P0, PT, R2, 0x10, PT ;  /* 0x000000100200780c */ /* 0x000fda0003f06070 */
[----:B------:R-:W-:Y:S05]  /*03c0*/  @!P0 BRA `(.L_x_8) ;  /* 0x0000000000148947 */ /* 0x000fea0003800000 */
.L_x_7:
[----:B01----:R-:W-:Y:S04]  /*03d0*/  LDS.64 R6, [R4+0x40] ;  /* 0x0000400004067984 */ /* 0x003fe80000000a00 */
[----:B------:R-:W0:Y:S02]  /*03e0*/  LDS.64 R8, [R4] ;  /* 0x0000000004087984 */ /* 0x000e240000000a00 */
[----:B0-----:R-:W-:-:S07]  /*03f0*/  DADD R6, R6, R8 ;  /* 0x0000000006067229 */ /* 0x001fce0000000008 */
[----:B------:R1:W-:Y:S01]  /*0400*/  STS.64 [R4], R6 ;  /* 0x0000000604007388 */ /* 0x0003e20000000a00 */
[----:B------:R-:W-:Y:S05]  /*0410*/  BRA `(.L_x_9) ;  /* 0x0000000000087947 */ /* 0x000fea0003800000 */
.L_x_8:
[----:B------:R-:W-:-:S13]  /*0420*/  ISETP.GE.U32.AND P0, PT, R2, 0x8, PT ;  /* 0x000000080200780c */ /* 0x000fda0003f06070 */
[----:B------:R-:W-:Y:S05]  /*0430*/  @!P0 BRA `(.L_x_10) ;  /* 0x0000000000148947 */ /* 0x000fea0003800000 */
.L_x_9:
[----:B01----:R-:W-:Y:S04]  /*0440*/  LDS.64 R6, [R4+0x20] ;  /* 0x0000200004067984 */ /* 0x003fe80000000a00 */
[----:B------:R-:W0:Y:S02]  /*0450*/  LDS.64 R8, [R4] ;  /* 0x0000000004087984 */ /* 0x000e240000000a00 */
[----:B0-----:R-:W-:-:S07]  /*0460*/  DADD R6, R6, R8 ;  /* 0x0000000006067229 */ /* 0x001fce0000000008 */
[----:B------:R1:W-:Y:S01]  /*0470*/  STS.64 [R4], R6 ;  /* 0x0000000604007388 */ /* 0x0003e20000000a00 */
[----:B------:R-:W-:Y:S05]  /*0480*/  BRA `(.L_x_11) ;  /* 0x0000000000087947 */ /* 0x000fea0003800000 */
.L_x_10:
[----:B------:R-:W-:-:S13]  /*0490*/  ISETP.GE.U32.AND P0, PT, R2, 0x4, PT ;  /* 0x000000040200780c */ /* 0x000fda0003f06070 */
[----:B------:R-:W-:Y:S05]  /*04a0*/  @!P0 BRA `(.L_x_12) ;  /* 0x0000000000148947 */ /* 0x000fea0003800000 */
.L_x_11:
[----:B01----:R-:W-:Y:S04]  /*04b0*/  LDS.64 R6, [R4+0x10] ;  /* 0x0000100004067984 */ /* 0x003fe80000000a00 */
[----:B------:R-:W0:Y:S02]  /*04c0*/  LDS.64 R8, [R4] ;  /* 0x0000000004087984 */ /* 0x000e240000000a00 */
[----:B0-----:R-:W-:-:S07]  /*04d0*/  DADD R6, R6, R8 ;  /* 0x0000000006067229 */ /* 0x001fce0000000008 */
[----:B------:R1:W-:Y:S01]  /*04e0*/  STS.64 [R4], R6 ;  /* 0x0000000604007388 */ /* 0x0003e20000000a00 */
[----:B------:R-:W-:Y:S05]  /*04f0*/  BRA `(.L_x_13) ;  /* 0x0000000000087947 */ /* 0x000fea0003800000 */
.L_x_12:
[----:B------:R-:W-:-:S13]  /*0500*/  ISETP.GE.U32.AND P0, PT, R2, 0x2, PT ;  /* 0x000000020200780c */ /* 0x000fda0003f06070 */
[----:B------:R-:W-:Y:S05]  /*0510*/  @!P0 BRA `(.L_x_14) ;  /* 0x0000000000108947 */ /* 0x000fea0003800000 */
.L_x_13:
[----:B01----:R-:W-:Y:S04]  /*0520*/  LDS.64 R6, [R4+0x8] ;  /* 0x0000080004067984 */ /* 0x003fe80000000a00 */
[----:B------:R-:W0:Y:S02]  /*0530*/  LDS.64 R8, [R4] ;  /* 0x0000000004087984 */ /* 0x000e240000000a00 */
[----:B0-----:R-:W-:-:S07]  /*0540*/  DADD R6, R6, R8 ;  /* 0x0000000006067229 */ /* 0x001fce0000000008 */
[----:B------:R1:W-:Y:S04]  /*0550*/  STS.64 [R4], R6 ;  /* 0x0000000604007388 */ /* 0x0003e80000000a00 */
.L_x_14:
[----:B------:R-:W-:-:S13]  /*0560*/  ISETP.NE.AND P0, PT, R0, RZ, PT ;  /* 0x000000ff0000720c */ /* 0x000fda0003f05270 */
[----:B------:R-:W-:Y:S05]  /*0570*/  @P0 EXIT ;  /* 0x000000000000094d */ /* 0x000fea0003800000 */
[----:B01----:R-:W0:Y:S01]  /*0580*/  LDS.64 R4, [UR4] ;  /* 0x00000004ff047984 */ /* 0x003e220008000a00 */
[----:B------:R-:W1:Y:S02]  /*0590*/  LDC.64 R6, c[0x0][0x388] ;  /* 0x0000e200ff067b82 */ /* 0x000e640000000a00 */
[----:B-1----:R-:W-:-:S05]  /*05a0*/  IMAD.WIDE.U32 R2, R3, 0x8, R6 ;  /* 0x0000000803027825 */ /* 0x002fca00078e0006 */
[----:B0-----:R-:W-:Y:S01]  /*05b0*/  STG.E.64 desc[UR6][R2.64], R4 ;  /* 0x0000000402007986 */ /* 0x001fe2000c101b06 */
[----:B------:R-:W-:Y:S05]  /*05c0*/  EXIT ;  /* 0x000000000000794d */ /* 0x000fea0003800000 */
.L_x_15:
[----:B------:R-:W-:-:S00]  /*05d0*/  BRA `(.L_x_15) ;  /* 0xfffffffc00fc7947 */ /* 0x000fc0000383ffff */
[----:B------:R-:W-:-:S00]  /*05e0*/  NOP ;  /* 0x0000000000007918 */ /* 0x000fc00000000000 */
        /* <DEDUP_REMOVED lines=9> */
.L_x_16:


//--------------------- .nv.shared._Z13sum_reductionPdS_j --------------------------
	.section	.nv.shared._Z13sum_reductionPdS_j,"aw",@nobits
	.sectionflags	@""
	.align	8
.nv.shared._Z13sum_reductionPdS_j:
	.zero		17408


//--------------------- .nv.shared.reserved.0     --------------------------
	.section	.nv.shared.reserved.0,"aw",@nobits
	.weak		__nv_reservedSMEM_offset_0_alias
	.size		__nv_reservedSMEM_offset_0_alias, 0, 64
	.other		__nv_reservedSMEM_offset_0_alias,@"STO_CUDA_RESERVED_SHARED STV_DEFAULT"
__nv_reservedSMEM_offset_0_alias:
	.zero		0
	.zero		64


//--------------------- .nv.constant0._Z13sum_reductionPdS_j --------------------------
	.section	.nv.constant0._Z13sum_reductionPdS_j,"a",@progbits
	.sectionflags	@""
	.align	4
.nv.constant0._Z13sum_reductionPdS_j:
	.zero		916


//--------------------- SYMBOLS --------------------------

	.type		.nv.reservedSmem.offset0,@object
	.size		.nv.reservedSmem.offset0,0x4
	.type		.nv.reservedSmem.cap,@object
	.size		.nv.reservedSmem.cap,0x4
